	.headerflags	@"EF_CUDA_TEXMODE_UNIFIED EF_CUDA_64BIT_ADDRESS EF_CUDA_ACCELERATORS EF_CUDA_SM90 EF_CUDA_VIRTUAL_SM(EF_CUDA_SM90)"
	.elftype	@"ET_EXEC"


//--------------------- .nv.info                  --------------------------
	.section	.nv.info,"",@"SHT_CUDA_INFO"
	.align	4


	//----- nvinfo : EIATTR_REGCOUNT
	.align		4
        /*0000*/ 	.byte	0x04, 0x2f
        /*0002*/ 	.short	(.L_1 - .L_0)
	.align		4
.L_0:
        /*0004*/ 	.word	index@(triton_poi_fused_convolution_22)
        /*0008*/ 	.word	0x0000000a


	//----- nvinfo : EIATTR_MIN_STACK_SIZE
	.align		4
.L_1:
        /*000c*/ 	.byte	0x04, 0x12
        /*000e*/ 	.short	(.L_3 - .L_2)
	.align		4
.L_2:
        /*0010*/ 	.word	index@(triton_poi_fused_convolution_22)
        /*0014*/ 	.word	0x00000000


	//----- nvinfo : EIATTR_FRAME_SIZE
	.align		4
.L_3:
        /*0018*/ 	.byte	0x04, 0x11
        /*001a*/ 	.short	(.L_5 - .L_4)
	.align		4
.L_4:
        /*001c*/ 	.word	index@(triton_poi_fused_convolution_22)
        /*0020*/ 	.word	0x00000000


	//----- nvinfo : EIATTR_MIN_STACK_SIZE
	.align		4
.L_5:
        /*0024*/ 	.byte	0x04, 0x12
        /*0026*/ 	.short	(.L_7 - .L_6)
	.align		4
.L_6:
        /*0028*/ 	.word	index@(triton_poi_fused_convolution_22)
        /*002c*/ 	.word	0x00000000
.L_7:


//--------------------- .nv.info.triton_poi_fused_convolution_22 --------------------------
	.section	.nv.info.triton_poi_fused_convolution_22,"",@"SHT_CUDA_INFO"
	.sectionflags	@""
	.align	4


	//----- nvinfo : EIATTR_CUDA_API_VERSION
	.align		4
        /*0000*/ 	.byte	0x04, 0x37
        /*0002*/ 	.short	(.L_9 - .L_8)
.L_8:
        /*0004*/ 	.word	0x0000007c


	//----- nvinfo : EIATTR_KPARAM_INFO
	.align		4
.L_9:
        /*0008*/ 	.byte	0x04, 0x17
        /*000a*/ 	.short	(.L_11 - .L_10)
.L_10:
        /*000c*/ 	.word	0x00000000
        /*0010*/ 	.short	0x0002
        /*0012*/ 	.short	0x0010
        /*0014*/ 	.byte	0x00, 0xf0, 0x11, 0x00


	//----- nvinfo : EIATTR_KPARAM_INFO
	.align		4
.L_11:
        /*0018*/ 	.byte	0x04, 0x17
        /*001a*/ 	.short	(.L_13 - .L_12)
.L_12:
        /*001c*/ 	.word	0x00000000
        /*0020*/ 	.short	0x0001
        /*0022*/ 	.short	0x0008
        /*0024*/ 	.byte	0x00, 0xf4, 0x21, 0x00


	//----- nvinfo : EIATTR_KPARAM_INFO
	.align		4
.L_13:
        /*0028*/ 	.byte	0x04, 0x17
        /*002a*/ 	.short	(.L_15 - .L_14)
.L_14:
        /*002c*/ 	.word	0x00000000
        /*0030*/ 	.short	0x0000
        /*0032*/ 	.short	0x0000
        /*0034*/ 	.byte	0x00, 0xf4, 0x21, 0x00


	//----- nvinfo : EIATTR_SPARSE_MMA_MASK
	.align		4
.L_15:
        /*0038*/ 	.byte	0x03, 0x50
        /*003a*/ 	.short	0x0000


	//----- nvinfo : EIATTR_MAXREG_COUNT
	.align		4
        /*003c*/ 	.byte	0x03, 0x1b
        /*003e*/ 	.short	0x00ff


	//----- nvinfo : EIATTR_EXIT_INSTR_OFFSETS
	.align		4
        /*0040*/ 	.byte	0x04, 0x1c
        /*0042*/ 	.short	(.L_17 - .L_16)


	//   ....[0]....
.L_16:
        /*0044*/ 	.word	0x000000e0


	//   ....[1]....
        /*0048*/ 	.word	0x00000100


	//----- nvinfo : EIATTR_REQNTID
	.align		4
.L_17:
        /*004c*/ 	.byte	0x04, 0x10
        /*004e*/ 	.short	(.L_19 - .L_18)
.L_18:
        /*0050*/ 	.word	0x00000080
        /*0054*/ 	.word	0x00000001
        /*0058*/ 	.word	0x00000001


	//----- nvinfo : EIATTR_CBANK_PARAM_SIZE
	.align		4
.L_19:
        /*005c*/ 	.byte	0x03, 0x19
        /*005e*/ 	.short	0x0014


	//----- nvinfo : EIATTR_PARAM_CBANK
	.align		4
        /*0060*/ 	.byte	0x04, 0x0a
        /*0062*/ 	.short	(.L_21 - .L_20)
	.align		4
.L_20:
        /*0064*/ 	.word	index@(.nv.constant0.triton_poi_fused_convolution_22)
        /*0068*/ 	.short	0x0210
        /*006a*/ 	.short	0x0014


	//----- nvinfo : EIATTR_SW_WAR
	.align		4
.L_21:
        /*006c*/ 	.byte	0x04, 0x36
        /*006e*/ 	.short	(.L_23 - .L_22)
.L_22:
        /*0070*/ 	.word	0x00000008
.L_23:


//--------------------- .nv.callgraph             --------------------------
	.section	.nv.callgraph,"",@"SHT_CUDA_CALLGRAPH"
	.align	4
	.sectionentsize	8
	.align		4
        /*0000*/ 	.word	0x00000000
	.align		4
        /*0004*/ 	.word	0xffffffff
	.align		4
        /*0008*/ 	.word	0x00000000
	.align		4
        /*000c*/ 	.word	0xfffffffe
	.align		4
        /*0010*/ 	.word	0x00000000
	.align		4
        /*0014*/ 	.word	0xfffffffd
	.align		4
        /*0018*/ 	.word	0x00000000
	.align		4
        /*001c*/ 	.word	0xfffffffc


//--------------------- .text.triton_poi_fused_convolution_22 --------------------------
	.section	.text.triton_poi_fused_convolution_22,"ax",@progbits
	.align	128
        .global         triton_poi_fused_convolution_22
        .type           triton_poi_fused_convolution_22,@function
        .size           triton_poi_fused_convolution_22,(.L_x_1 - triton_poi_fused_convolution_22)
        .other          triton_poi_fused_convolution_22,@"STO_CUDA_ENTRY STV_DEFAULT"
triton_poi_fused_convolution_22:
.text.triton_poi_fused_convolution_22:
[----:B------:R-:W0:Y:S02]  /*0000*/  LDC R1, c[0x0][0x28] ;  /* 0x00000a00ff017b82 */ /* 0x000e240000000800 */
[----:B------:R-:W1:Y:S01]  /*0010*/  S2R R0, SR_TID.X ;  /* 0x0000000000007919 */ /* 0x000e620000002100 */
[----:B------:R-:W2:Y:S01]  /*0020*/  LDC.64 R2, c[0x0][0x210] ;  /* 0x00008400ff027b82 */ /* 0x000ea20000000a00 */
[----:B------:R-:W-:Y:S01]  /*0030*/  ULDC.64 UR4, c[0x0][0x208] ;  /* 0x0000820000047ab9 */ /* 0x000fe20000000a00 */
[----:B------:R-:W3:Y:S06]  /*0040*/  S2R R7, SR_CTAID.X ;  /* 0x0000000000077919 */ /* 0x000eec0000002500 */
[----:B------:R-:W4:Y:S01]  /*0050*/  LDC.64 R4, c[0x0][0x218] ;  /* 0x00008600ff047b82 */ /* 0x000f220000000a00 */
[----:B-1----:R-:W-:Y:S01]  /*0060*/  LOP3.LUT R0, R0, 0x7f, RZ, 0xc0, !PT ;  /* 0x0000007f00007812 */ /* 0x002fe200078ec0ff */
[----:B----4-:R-:W4:Y:S03]  /*0070*/  LDG.E R5, desc[UR4][R4.64] ;  /* 0x0000000404057981 */ /* 0x010f26000c1e1900 */
[----:B---3--:R-:W-:Y:S01]  /*0080*/  LEA R7, R7, R0, 0x7 ;  /* 0x0000000007077211 */ /* 0x008fe200078e38ff */
[----:B------:R-:W-:-:S03]  /*0090*/  HFMA2.MMA R0, -RZ, RZ, 0, 0 ;  /* 0x00000000ff007435 */ /* 0x000fc600000001ff */
[C---:B------:R-:W-:Y:S01]  /*00a0*/  ISETP.GE.AND P0, PT, R7.reuse, 0x400, PT ;  /* 0x000004000700780c */ /* 0x040fe20003f06270 */
[----:B--2---:R-:W-:-:S12]  /*00b0*/  IMAD.WIDE R2, R7, 0x4, R2 ;  /* 0x0000000407027825 */ /* 0x004fd800078e0202 */
[----:B------:R-:W4:Y:S02]  /*00c0*/  @!P0 LDG.E R0, desc[UR4][R2.64] ;  /* 0x0000000402008981 */ /* 0x000f24000c1e1900 */
[----:B----4-:R-:W-:Y:S01]  /*00d0*/  FADD R7, R5, R0 ;  /* 0x0000000005077221 */ /* 0x010fe20000000000 */
[----:B------:R-:W-:Y:S06]  /*00e0*/  @P0 EXIT ;  /* 0x000000000000094d */ /* 0x000fec0003800000 */
[----:B------:R-:W-:Y:S01]  /*00f0*/  STG.E desc[UR4][R2.64], R7 ;  /* 0x0000000702007986 */ /* 0x000fe2000c101904 */
[----:B------:R-:W-:Y:S05]  /*0100*/  EXIT ;  /* 0x000000000000794d */ /* 0x000fea0003800000 */
.L_x_0:
[----:B------:R-:W-:-:S00]  /*0110*/  BRA `(.L_x_0) ;  /* 0xfffffffc00fc7947 */ /* 0x000fc0000383ffff */
[----:B------:R-:W-:-:S00]  /*0120*/  NOP ;  /* 0x0000000000007918 */ /* 0x000fc00000000000 */
        /* <DEDUP_REMOVED lines=13> */
.L_x_1:


//--------------------- .nv.constant0.triton_poi_fused_convolution_22 --------------------------
	.section	.nv.constant0.triton_poi_fused_convolution_22,"a",@progbits
	.sectionflags	@""
	.align	4
.nv.constant0.triton_poi_fused_convolution_22:
	.zero		548
